//
// Generated by NVIDIA NVVM Compiler
//
// Compiler Build ID: CL-36424714
// Cuda compilation tools, release 13.0, V13.0.88
// Based on NVVM 20.0.0
//

.version 9.0
.target sm_100
.address_size 64

	// .globl	_Z12array_searchPiS_S_i

.visible .entry _Z12array_searchPiS_S_i(
	.param .u64 .ptr .align 1 _Z12array_searchPiS_S_i_param_0,
	.param .u64 .ptr .align 1 _Z12array_searchPiS_S_i_param_1,
	.param .u64 .ptr .align 1 _Z12array_searchPiS_S_i_param_2,
	.param .u32 _Z12array_searchPiS_S_i_param_3
)
{
	.reg .pred 	%p<5>;
	.reg .b32 	%r<13>;
	.reg .b64 	%rd<11>;

	ld.param.u64 	%rd2, [_Z12array_searchPiS_S_i_param_0];
	ld.param.u64 	%rd3, [_Z12array_searchPiS_S_i_param_1];
	ld.param.u64 	%rd4, [_Z12array_searchPiS_S_i_param_2];
	ld.param.u32 	%r5, [_Z12array_searchPiS_S_i_param_3];
	mov.u32 	%r6, %ctaid.x;
	mov.u32 	%r7, %ntid.x;
	mov.u32 	%r8, %tid.x;
	mad.lo.s32 	%r1, %r6, %r7, %r8;
	setp.ge.s32 	%p1, %r1, %r5;
	@%p1 bra 	$L__BB0_6;
	cvta.to.global.u64 	%rd5, %rd2;
	mul.wide.s32 	%rd6, %r1, 4;
	add.s64 	%rd7, %rd5, %rd6;
	ld.global.u32 	%r2, [%rd7];
	setp.lt.s32 	%p2, %r5, 1;
	@%p2 bra 	$L__BB0_6;
	cvta.to.global.u64 	%rd1, %rd3;
	mov.b32 	%r12, 0;
	bra.uni 	$L__BB0_4;
$L__BB0_3:
	add.s32 	%r12, %r12, 1;
	setp.eq.s32 	%p4, %r12, %r5;
	@%p4 bra 	$L__BB0_6;
$L__BB0_4:
	mul.wide.u32 	%rd8, %r12, 4;
	add.s64 	%rd9, %rd1, %rd8;
	ld.global.u32 	%r10, [%rd9];
	setp.ne.s32 	%p3, %r10, %r2;
	@%p3 bra 	$L__BB0_3;
	cvta.to.global.u64 	%rd10, %rd4;
	mov.b32 	%r11, 1;
	st.global.u32 	[%rd10], %r11;
$L__BB0_6:
	ret;

}


// ===== COMPILED SASS (sm_100) =====

	.target	sm_100

	.elftype	@"ET_EXEC"


//--------------------- .note.nv.tkinfo           --------------------------
	.section	.note.nv.tkinfo,"",@"SHT_NOTE"
	.sectionflags	@"SHF_NOTE_NV_TKINFO"
	.tkinfo
        /*0018*/ 	.word	0x00000002
        /*0030*/ 	.string	""
        /*0030*/ 	.string	"ptxas"
        /*0030*/ 	.string	"Cuda compilation tools, release 13.0, V13.0.88"
        /*0030*/ 	.string	"Build cuda_13.0.r13.0/compiler.36424714_0"
        /*0030*/ 	.string	"-arch sm_100 -m 64 "



//--------------------- .note.nv.cuinfo           --------------------------
	.section	.note.nv.cuinfo,"",@"SHT_NOTE"
	.sectionflags	@"SHF_NOTE_NV_CUINFO"
        /*0018*/ 	.short	0x0002
        /*001a*/ 	.short	0x0064
        /*001c*/ 	.short	0x0082
	.zero		2


//--------------------- .nv.info                  --------------------------
	.section	.nv.info,"",@"SHT_CUDA_INFO"
	.align	4


	//----- nvinfo : EIATTR_REGCOUNT
	.align		4
        /*0000*/ 	.byte	0x04, 0x2f
        /*0002*/ 	.short	(.L_1 - .L_0)
	.align		4
.L_0:
        /*0004*/ 	.word	index@(_Z12array_searchPiS_S_i)
        /*0008*/ 	.word	0x0000000a


	//----- nvinfo : EIATTR_FRAME_SIZE
	.align		4
.L_1:
        /*000c*/ 	.byte	0x04, 0x11
        /*000e*/ 	.short	(.L_3 - .L_2)
	.align		4
.L_2:
        /*0010*/ 	.word	index@(_Z12array_searchPiS_S_i)
        /*0014*/ 	.word	0x00000000


	//----- nvinfo : EIATTR_MIN_STACK_SIZE
	.align		4
.L_3:
        /*0018*/ 	.byte	0x04, 0x12
        /*001a*/ 	.short	(.L_5 - .L_4)
	.align		4
.L_4:
        /*001c*/ 	.word	index@(_Z12array_searchPiS_S_i)
        /*0020*/ 	.word	0x00000000
.L_5:


//--------------------- .nv.compat                --------------------------
	.section	.nv.compat,"",@"SHT_CUDA_COMPAT_INFO"
	.align	4
        /*0000*/ 	.byte	0x02, 0x09, 0x00, 0x00, 0x02, 0x02, 0x01, 0x00, 0x02, 0x05, 0x05, 0x00, 0x03, 0x07, 0x01, 0x01
        /*0010*/ 	.byte	0x02, 0x03, 0x00, 0x00, 0x02, 0x06, 0x01, 0x00, 0x04, 0x0b, 0x08, 0x00, 0x09, 0x00, 0x00, 0x00
        /*0020*/ 	.byte	0x00, 0x00, 0x00, 0x00


//--------------------- .nv.info._Z12array_searchPiS_S_i --------------------------
	.section	.nv.info._Z12array_searchPiS_S_i,"",@"SHT_CUDA_INFO"
	.sectionflags	@""
	.align	4


	//----- nvinfo : EIATTR_CUDA_API_VERSION
	.align		4
        /*0000*/ 	.byte	0x04, 0x37
        /*0002*/ 	.short	(.L_7 - .L_6)
.L_6:
        /*0004*/ 	.word	0x00000082


	//----- nvinfo : EIATTR_KPARAM_INFO
	.align		4
.L_7:
        /*0008*/ 	.byte	0x04, 0x17
        /*000a*/ 	.short	(.L_9 - .L_8)
.L_8:
        /*000c*/ 	.word	0x00000000
        /*0010*/ 	.short	0x0003
        /*0012*/ 	.short	0x0018
        /*0014*/ 	.byte	0x00, 0xf0, 0x11, 0x00


	//----- nvinfo : EIATTR_KPARAM_INFO
	.align		4
.L_9:
        /*0018*/ 	.byte	0x04, 0x17
        /*001a*/ 	.short	(.L_11 - .L_10)
.L_10:
        /*001c*/ 	.word	0x00000000
        /*0020*/ 	.short	0x0002
        /*0022*/ 	.short	0x0010
        /*0024*/ 	.byte	0x00, 0xf5, 0x21, 0x00


	//----- nvinfo : EIATTR_KPARAM_INFO
	.align		4
.L_11:
        /*0028*/ 	.byte	0x04, 0x17
        /*002a*/ 	.short	(.L_13 - .L_12)
.L_12:
        /*002c*/ 	.word	0x00000000
        /*0030*/ 	.short	0x0001
        /*0032*/ 	.short	0x0008
        /*0034*/ 	.byte	0x00, 0xf5, 0x21, 0x00


	//----- nvinfo : EIATTR_KPARAM_INFO
	.align		4
.L_13:
        /*0038*/ 	.byte	0x04, 0x17
        /*003a*/ 	.short	(.L_15 - .L_14)
.L_14:
        /*003c*/ 	.word	0x00000000
        /*0040*/ 	.short	0x0000
        /*0042*/ 	.short	0x0000
        /*0044*/ 	.byte	0x00, 0xf5, 0x21, 0x00


	//----- nvinfo : EIATTR_SPARSE_MMA_MASK
	.align		4
.L_15:
        /*0048*/ 	.byte	0x03, 0x50
        /*004a*/ 	.short	0x0000


	//----- nvinfo : EIATTR_MAXREG_COUNT
	.align		4
        /*004c*/ 	.byte	0x03, 0x1b
        /*004e*/ 	.short	0x00ff


	//----- nvinfo : EIATTR_MERCURY_ISA_VERSION
	.align		4
        /*0050*/ 	.byte	0x03, 0x5f
        /*0052*/ 	.short	0x0101


	//----- nvinfo : EIATTR_VRC_CTA_INIT_COUNT
	.align		4
        /*0054*/ 	.byte	0x02, 0x4a
	.zero		1
	.zero		1


	//----- nvinfo : EIATTR_EXIT_INSTR_OFFSETS
	.align		4
        /*0058*/ 	.byte	0x04, 0x1c
        /*005a*/ 	.short	(.L_17 - .L_16)


	//   ....[0]....
.L_16:
        /*005c*/ 	.word	0x00000070


	//   ....[1]....
        /*0060*/ 	.word	0x000000a0


	//   ....[2]....
        /*0064*/ 	.word	0x00000180


	//   ....[3]....
        /*0068*/ 	.word	0x00000210


	//----- nvinfo : EIATTR_CRS_STACK_SIZE
	.align		4
.L_17:
        /*006c*/ 	.byte	0x04, 0x1e
        /*006e*/ 	.short	(.L_19 - .L_18)
.L_18:
        /*0070*/ 	.word	0x00000000


	//----- nvinfo : EIATTR_CBANK_PARAM_SIZE
	.align		4
.L_19:
        /*0074*/ 	.byte	0x03, 0x19
        /*0076*/ 	.short	0x001c


	//----- nvinfo : EIATTR_PARAM_CBANK
	.align		4
        /*0078*/ 	.byte	0x04, 0x0a
        /*007a*/ 	.short	(.L_21 - .L_20)
	.align		4
.L_20:
        /*007c*/ 	.word	index@(.nv.constant0._Z12array_searchPiS_S_i)
        /*0080*/ 	.short	0x0380
        /*0082*/ 	.short	0x001c


	//----- nvinfo : EIATTR_SW_WAR
	.align		4
.L_21:
        /*0084*/ 	.byte	0x04, 0x36
        /*0086*/ 	.short	(.L_23 - .L_22)
.L_22:
        /*0088*/ 	.word	0x00000008
.L_23:


//--------------------- .nv.callgraph             --------------------------
	.section	.nv.callgraph,"",@"SHT_CUDA_CALLGRAPH"
	.align	4
	.sectionentsize	8
	.align		4
        /*0000*/ 	.word	0x00000000
	.align		4
        /*0004*/ 	.word	0xffffffff
	.align		4
        /*0008*/ 	.word	0x00000000
	.align		4
        /*000c*/ 	.word	0xfffffffe
	.align		4
        /*0010*/ 	.word	0x00000000
	.align		4
        /*0014*/ 	.word	0xfffffffd
	.align		4
        /*0018*/ 	.word	0x00000000
	.align		4
        /*001c*/ 	.word	0xfffffffc


//--------------------- .text._Z12array_searchPiS_S_i --------------------------
	.section	.text._Z12array_searchPiS_S_i,"ax",@progbits
	.align	128
        .global         _Z12array_searchPiS_S_i
        .type           _Z12array_searchPiS_S_i,@function
        .size           _Z12array_searchPiS_S_i,(.L_x_4 - _Z12array_searchPiS_S_i)
        .other          _Z12array_searchPiS_S_i,@"STO_CUDA_ENTRY STV_DEFAULT"
_Z12array_searchPiS_S_i:
.text._Z12array_searchPiS_S_i:
[----:B------:R-:W-:Y:S01]  /*0000*/  LDC R1, c[0x0][0x37c] ;  /* 0x0000df00ff017b82 */ /* 0x000fe20000000800 */
[----:B------:R-:W0:Y:S07]  /*0010*/  S2R R0, SR_TID.X ;  /* 0x0000000000007919 */ /* 0x000e2e0000002100 */
[----:B------:R-:W0:Y:S08]  /*0020*/  S2UR UR4, SR_CTAID.X ;  /* 0x00000000000479c3 */ /* 0x000e300000002500 */
[----:B------:R-:W0:Y:S08]  /*0030*/  LDC R7, c[0x0][0x360] ;  /* 0x0000d800ff077b82 */ /* 0x000e300000000800 */
[----:B------:R-:W1:Y:S01]  /*0040*/  LDC R2, c[0x0][0x398] ;  /* 0x0000e600ff027b82 */ /* 0x000e620000000800 */
[----:B0-----:R-:W-:-:S05]  /*0050*/  IMAD R7, R7, UR4, R0 ;  /* 0x0000000407077c24 */ /* 0x001fca000f8e0200 */
[----:B-1----:R-:W-:-:S13]  /*0060*/  ISETP.GE.AND P0, PT, R7, R2, PT ;  /* 0x000000020700720c */ /* 0x002fda0003f06270 */
[----:B------:R-:W-:Y:S05]  /*0070*/  @P0 EXIT ;  /* 0x000000000000094d */ /* 0x000fea0003800000 */
[----:B------:R-:W-:Y:S02]  /*0080*/  ISETP.GE.AND P0, PT, R2, 0x1, PT ;  /* 0x000000010200780c */ /* 0x000fe40003f06270 */
[----:B------:R-:W0:Y:S11]  /*0090*/  LDC.64 R2, c[0x0][0x380] ;  /* 0x0000e000ff027b82 */ /* 0x000e360000000a00 */
[----:B------:R-:W-:Y:S05]  /*00a0*/  @!P0 EXIT ;  /* 0x000000000000894d */ /* 0x000fea0003800000 */
[----:B------:R-:W1:Y:S01]  /*00b0*/  LDC.64 R4, c[0x0][0x388] ;  /* 0x0000e200ff047b82 */ /* 0x000e620000000a00 */
[----:B------:R-:W2:Y:S01]  /*00c0*/  LDCU.64 UR4, c[0x0][0x358] ;  /* 0x00006b00ff0477ac */ /* 0x000ea20008000a00 */
[----:B0-----:R-:W-:Y:S01]  /*00d0*/  IMAD.WIDE R2, R7, 0x4, R2 ;  /* 0x0000000407027825 */ /* 0x001fe200078e0202 */
[----:B------:R-:W0:Y:S04]  /*00e0*/  LDCU UR6, c[0x0][0x398] ;  /* 0x00007300ff0677ac */ /* 0x000e280008000800 */
[----:B--2---:R-:W2:Y:S04]  /*00f0*/  LDG.E R0, desc[UR4][R2.64] ;  /* 0x0000000402007981 */ /* 0x004ea8000c1e1900 */
[----:B-1----:R-:W2:Y:S01]  /*0100*/  LDG.E R5, desc[UR4][R4.64] ;  /* 0x0000000404057981 */ /* 0x002ea2000c1e1900 */
[----:B------:R-:W-:Y:S01]  /*0110*/  BSSY.RECONVERGENT B0, `(.L_x_0) ;  /* 0x000000c000007945 */ /* 0x000fe20003800200 */
[----:B--2---:R-:W-:-:S13]  /*0120*/  ISETP.NE.AND P0, PT, R5, R0, PT ;  /* 0x000000000500720c */ /* 0x004fda0003f05270 */
[----:B0-----:R-:W-:Y:S05]  /*0130*/  @!P0 BRA `(.L_x_1) ;  /* 0x0000000000248947 */ /* 0x001fea0003800000 */
[----:B------:R-:W0:Y:S01]  /*0140*/  LDC.64 R4, c[0x0][0x388] ;  /* 0x0000e200ff047b82 */ /* 0x000e220000000a00 */
[----:B------:R-:W-:-:S07]  /*0150*/  IMAD.MOV.U32 R7, RZ, RZ, RZ ;  /* 0x000000ffff077224 */ /* 0x000fce00078e00ff */
.L_x_2:
[----:B------:R-:W-:-:S04]  /*0160*/  IADD3 R7, PT, PT, R7, 0x1, RZ ;  /* 0x0000000107077810 */ /* 0x000fc80007ffe0ff */
[----:B------:R-:W-:-:S13]  /*0170*/  ISETP.NE.AND P0, PT, R7, UR6, PT ;  /* 0x0000000607007c0c */ /* 0x000fda000bf05270 */
[----:B------:R-:W-:Y:S05]  /*0180*/  @!P0 EXIT ;  /* 0x000000000000894d */ /* 0x000fea0003800000 */
[----:B0-----:R-:W-:-:S06]  /*0190*/  IMAD.WIDE.U32 R2, R7, 0x4, R4 ;  /* 0x0000000407027825 */ /* 0x001fcc00078e0004 */
[----:B------:R-:W2:Y:S02]  /*01a0*/  LDG.E R3, desc[UR4][R2.64] ;  /* 0x0000000402037981 */ /* 0x000ea4000c1e1900 */
[----:B--2---:R-:W-:-:S13]  /*01b0*/  ISETP.NE.AND P0, PT, R3, R0, PT ;  /* 0x000000000300720c */ /* 0x004fda0003f05270 */
[----:B------:R-:W-:Y:S05]  /*01c0*/  @P0 BRA `(.L_x_2) ;  /* 0xfffffffc00e40947 */ /* 0x000fea000383ffff */
.L_x_1:
[----:B------:R-:W-:Y:S05]  /*01d0*/  BSYNC.RECONVERGENT B0 ;  /* 0x0000000000007941 */ /* 0x000fea0003800200 */
.L_x_0:
[----:B------:R-:W0:Y:S01]  /*01e0*/  LDC.64 R2, c[0x0][0x390] ;  /* 0x0000e400ff027b82 */ /* 0x000e220000000a00 */
[----:B------:R-:W-:-:S05]  /*01f0*/  IMAD.MOV.U32 R5, RZ, RZ, 0x1 ;  /* 0x00000001ff057424 */ /* 0x000fca00078e00ff */
[----:B0-----:R-:W-:Y:S01]  /*0200*/  STG.E desc[UR4][R2.64], R5 ;  /* 0x0000000502007986 */ /* 0x001fe2000c101904 */
[----:B------:R-:W-:Y:S05]  /*0210*/  EXIT ;  /* 0x000000000000794d */ /* 0x000fea0003800000 */
.L_x_3:
[----:B------:R-:W-:-:S00]  /*0220*/  BRA `(.L_x_3) ;  /* 0xfffffffc00fc7947 */ /* 0x000fc0000383ffff */
[----:B------:R-:W-:-:S00]  /*0230*/  NOP ;  /* 0x0000000000007918 */ /* 0x000fc00000000000 */
        /* <DEDUP_REMOVED lines=12> */
.L_x_4:


//--------------------- .nv.shared.reserved.0     --------------------------
	.section	.nv.shared.reserved.0,"aw",@nobits
	.weak		__nv_reservedSMEM_offset_0_alias
	.size		__nv_reservedSMEM_offset_0_alias, 0, 64
	.other		__nv_reservedSMEM_offset_0_alias,@"STO_CUDA_RESERVED_SHARED STV_DEFAULT"
__nv_reservedSMEM_offset_0_alias:
	.zero		0
	.zero		64


//--------------------- .nv.constant0._Z12array_searchPiS_S_i --------------------------
	.section	.nv.constant0._Z12array_searchPiS_S_i,"a",@progbits
	.sectionflags	@""
	.align	4
.nv.constant0._Z12array_searchPiS_S_i:
	.zero		924


//--------------------- SYMBOLS --------------------------

	.type		.nv.reservedSmem.offset0,@object
	.size		.nv.reservedSmem.offset0,0x4
